	.headerflags	@"EF_CUDA_TEXMODE_UNIFIED EF_CUDA_64BIT_ADDRESS EF_CUDA_ACCELERATORS EF_CUDA_SM90 EF_CUDA_VIRTUAL_SM(EF_CUDA_SM90)"
	.elftype	@"ET_EXEC"


//--------------------- .nv.info                  --------------------------
	.section	.nv.info,"",@"SHT_CUDA_INFO"
	.align	4


	//----- nvinfo : EIATTR_REGCOUNT
	.align		4
        /*0000*/ 	.byte	0x04, 0x2f
        /*0002*/ 	.short	(.L_3 - .L_2)
	.align		4
.L_2:
        /*0004*/ 	.word	index@(triton_poi_fused_add_div_linalg_vector_norm_mul_0)
        /*0008*/ 	.word	0x00000017


	//----- nvinfo : EIATTR_MIN_STACK_SIZE
	.align		4
.L_3:
        /*000c*/ 	.byte	0x04, 0x12
        /*000e*/ 	.short	(.L_5 - .L_4)
	.align		4
.L_4:
        /*0010*/ 	.word	index@(triton_poi_fused_add_div_linalg_vector_norm_mul_0)
        /*0014*/ 	.word	0x00000000


	//----- nvinfo : EIATTR_FRAME_SIZE
	.align		4
.L_5:
        /*0018*/ 	.byte	0x04, 0x11
        /*001a*/ 	.short	(.L_7 - .L_6)
	.align		4
.L_6:
        /*001c*/ 	.word	index@(triton_poi_fused_add_div_linalg_vector_norm_mul_0)
        /*0020*/ 	.word	0x00000000


	//----- nvinfo : EIATTR_MIN_STACK_SIZE
	.align		4
.L_7:
        /*0024*/ 	.byte	0x04, 0x12
        /*0026*/ 	.short	(.L_9 - .L_8)
	.align		4
.L_8:
        /*0028*/ 	.word	index@(triton_poi_fused_add_div_linalg_vector_norm_mul_0)
        /*002c*/ 	.word	0x00000000
.L_9:


//--------------------- .nv.info.triton_poi_fused_add_div_linalg_vector_norm_mul_0 --------------------------
	.section	.nv.info.triton_poi_fused_add_div_linalg_vector_norm_mul_0,"",@"SHT_CUDA_INFO"
	.sectionflags	@""
	.align	4


	//----- nvinfo : EIATTR_CUDA_API_VERSION
	.align		4
        /*0000*/ 	.byte	0x04, 0x37
        /*0002*/ 	.short	(.L_11 - .L_10)
.L_10:
        /*0004*/ 	.word	0x0000007c


	//----- nvinfo : EIATTR_KPARAM_INFO
	.align		4
.L_11:
        /*0008*/ 	.byte	0x04, 0x17
        /*000a*/ 	.short	(.L_13 - .L_12)
.L_12:
        /*000c*/ 	.word	0x00000000
        /*0010*/ 	.short	0x0003
        /*0012*/ 	.short	0x0018
        /*0014*/ 	.byte	0x00, 0xf0, 0x11, 0x00


	//----- nvinfo : EIATTR_KPARAM_INFO
	.align		4
.L_13:
        /*0018*/ 	.byte	0x04, 0x17
        /*001a*/ 	.short	(.L_15 - .L_14)
.L_14:
        /*001c*/ 	.word	0x00000000
        /*0020*/ 	.short	0x0002
        /*0022*/ 	.short	0x0010
        /*0024*/ 	.byte	0x00, 0xf4, 0x21, 0x00


	//----- nvinfo : EIATTR_KPARAM_INFO
	.align		4
.L_15:
        /*0028*/ 	.byte	0x04, 0x17
        /*002a*/ 	.short	(.L_17 - .L_16)
.L_16:
        /*002c*/ 	.word	0x00000000
        /*0030*/ 	.short	0x0001
        /*0032*/ 	.short	0x0008
        /*0034*/ 	.byte	0x00, 0xf4, 0x21, 0x00


	//----- nvinfo : EIATTR_KPARAM_INFO
	.align		4
.L_17:
        /*0038*/ 	.byte	0x04, 0x17
        /*003a*/ 	.short	(.L_19 - .L_18)
.L_18:
        /*003c*/ 	.word	0x00000000
        /*0040*/ 	.short	0x0000
        /*0042*/ 	.short	0x0000
        /*0044*/ 	.byte	0x00, 0xf4, 0x21, 0x00


	//----- nvinfo : EIATTR_SPARSE_MMA_MASK
	.align		4
.L_19:
        /*0048*/ 	.byte	0x03, 0x50
        /*004a*/ 	.short	0x0000


	//----- nvinfo : EIATTR_MAXREG_COUNT
	.align		4
        /*004c*/ 	.byte	0x03, 0x1b
        /*004e*/ 	.short	0x00ff


	//----- nvinfo : EIATTR_EXIT_INSTR_OFFSETS
	.align		4
        /*0050*/ 	.byte	0x04, 0x1c
        /*0052*/ 	.short	(.L_21 - .L_20)


	//   ....[0]....
.L_20:
        /*0054*/ 	.word	0x00000440


	//   ....[1]....
        /*0058*/ 	.word	0x00000460


	//----- nvinfo : EIATTR_REQNTID
	.align		4
.L_21:
        /*005c*/ 	.byte	0x04, 0x10
        /*005e*/ 	.short	(.L_23 - .L_22)
.L_22:
        /*0060*/ 	.word	0x00000080
        /*0064*/ 	.word	0x00000001
        /*0068*/ 	.word	0x00000001


	//----- nvinfo : EIATTR_CBANK_PARAM_SIZE
	.align		4
.L_23:
        /*006c*/ 	.byte	0x03, 0x19
        /*006e*/ 	.short	0x001c


	//----- nvinfo : EIATTR_PARAM_CBANK
	.align		4
        /*0070*/ 	.byte	0x04, 0x0a
        /*0072*/ 	.short	(.L_25 - .L_24)
	.align		4
.L_24:
        /*0074*/ 	.word	index@(.nv.constant0.triton_poi_fused_add_div_linalg_vector_norm_mul_0)
        /*0078*/ 	.short	0x0210
        /*007a*/ 	.short	0x001c


	//----- nvinfo : EIATTR_SW_WAR
	.align		4
.L_25:
        /*007c*/ 	.byte	0x04, 0x36
        /*007e*/ 	.short	(.L_27 - .L_26)
.L_26:
        /*0080*/ 	.word	0x00000008
.L_27:


//--------------------- .nv.callgraph             --------------------------
	.section	.nv.callgraph,"",@"SHT_CUDA_CALLGRAPH"
	.align	4
	.sectionentsize	8
	.align		4
        /*0000*/ 	.word	0x00000000
	.align		4
        /*0004*/ 	.word	0xffffffff
	.align		4
        /*0008*/ 	.word	0x00000000
	.align		4
        /*000c*/ 	.word	0xfffffffe
	.align		4
        /*0010*/ 	.word	0x00000000
	.align		4
        /*0014*/ 	.word	0xfffffffd
	.align		4
        /*0018*/ 	.word	0x00000000
	.align		4
        /*001c*/ 	.word	0xfffffffc


//--------------------- .nv.constant4             --------------------------
	.section	.nv.constant4,"a",@progbits
	.align	8
	.align		8
.nv.constant4:
        /*0000*/ 	.dword	_$_str
	.align		8
        /*0008*/ 	.dword	_$_str_$_2


//--------------------- .text.triton_poi_fused_add_div_linalg_vector_norm_mul_0 --------------------------
	.section	.text.triton_poi_fused_add_div_linalg_vector_norm_mul_0,"ax",@progbits
	.align	128
        .global         triton_poi_fused_add_div_linalg_vector_norm_mul_0
        .type           triton_poi_fused_add_div_linalg_vector_norm_mul_0,@function
        .size           triton_poi_fused_add_div_linalg_vector_norm_mul_0,(.L_x_1 - triton_poi_fused_add_div_linalg_vector_norm_mul_0)
        .other          triton_poi_fused_add_div_linalg_vector_norm_mul_0,@"STO_CUDA_ENTRY STV_DEFAULT"
triton_poi_fused_add_div_linalg_vector_norm_mul_0:
.text.triton_poi_fused_add_div_linalg_vector_norm_mul_0:
[----:B------:R-:W0:Y:S02]  /*0000*/  LDC R1, c[0x0][0x28] ;  /* 0x00000a00ff017b82 */ /* 0x000e240000000800 */
[----:B------:R-:W1:Y:S01]  /*0010*/  S2R R0, SR_TID.X ;  /* 0x0000000000007919 */ /* 0x000e620000002100 */
[----:B------:R-:W2:Y:S01]  /*0020*/  LDC.64 R4, c[0x0][0x218] ;  /* 0x00008600ff047b82 */ /* 0x000ea20000000a00 */
[----:B------:R-:W-:Y:S01]  /*0030*/  CS2R R18, SRZ ;  /* 0x0000000000127805 */ /* 0x000fe2000001ff00 */
[----:B------:R-:W-:Y:S01]  /*0040*/  ULDC.64 UR4, c[0x0][0x208] ;  /* 0x0000820000047ab9 */ /* 0x000fe20000000a00 */
[----:B------:R-:W3:Y:S01]  /*0050*/  S2R R9, SR_CTAID.X ;  /* 0x0000000000097919 */ /* 0x000ee20000002500 */
[----:B------:R-:W-:Y:S01]  /*0060*/  CS2R R16, SRZ ;  /* 0x0000000000107805 */ /* 0x000fe2000001ff00 */
[----:B------:R-:W-:Y:S02]  /*0070*/  HFMA2.MMA R20, -RZ, RZ, 0, 0 ;  /* 0x00000000ff147435 */ /* 0x000fe400000001ff */
[----:B------:R-:W-:Y:S01]  /*0080*/  HFMA2.MMA R8, -RZ, RZ, 0, 0 ;  /* 0x00000000ff087435 */ /* 0x000fe200000001ff */
[----:B------:R-:W-:Y:S01]  /*0090*/  MOV R10, RZ ;  /* 0x000000ff000a7202 */ /* 0x000fe20000000f00 */
[----:B------:R-:W4:Y:S01]  /*00a0*/  LDC.64 R6, c[0x0][0x210] ;  /* 0x00008400ff067b82 */ /* 0x000f220000000a00 */
[----:B-1----:R-:W-:-:S04]  /*00b0*/  SHF.L.U32 R0, R0, 0x1, RZ ;  /* 0x0000000100007819 */ /* 0x002fc800000006ff */
[----:B------:R-:W-:-:S04]  /*00c0*/  LOP3.LUT R0, R0, 0xfe, RZ, 0xc0, !PT ;  /* 0x000000fe00007812 */ /* 0x000fc800078ec0ff */
[----:B---3--:R-:W-:-:S04]  /*00d0*/  LEA R9, R9, R0, 0x8 ;  /* 0x0000000009097211 */ /* 0x008fc800078e40ff */
[----:B------:R-:W-:Y:S02]  /*00e0*/  SHF.R.S32.HI R0, RZ, 0x1f, R9 ;  /* 0x0000001fff007819 */ /* 0x000fe40000011409 */
[----:B------:R-:W-:Y:S02]  /*00f0*/  ISETP.GE.AND P4, PT, R9, 0x100, PT ;  /* 0x000001000900780c */ /* 0x000fe40003f86270 */
[----:B------:R-:W-:-:S04]  /*0100*/  LEA.HI R0, R0, R9, RZ, 0x2 ;  /* 0x0000000900007211 */ /* 0x000fc800078f10ff */
[----:B------:R-:W-:-:S05]  /*0110*/  LOP3.LUT R11, R0, 0xfffffffc, RZ, 0xc0, !PT ;  /* 0xfffffffc000b7812 */ /* 0x000fca00078ec0ff */
[----:B--2---:R-:W-:-:S05]  /*0120*/  IMAD.WIDE R14, R11, 0x4, R4 ;  /* 0x000000040b0e7825 */ /* 0x004fca00078e0204 */
[----:B------:R-:W2:Y:S04]  /*0130*/  @!P4 LDG.E.EL R18, desc[UR4][R14.64+0x4] ;  /* 0x000004040e12c981 */ /* 0x000ea8000c2e1900 */
[----:B------:R-:W3:Y:S01]  /*0140*/  @!P4 LDG.E.EL R19, desc[UR4][R14.64+0x4] ;  /* 0x000004040e13c981 */ /* 0x000ee2000c2e1900 */
[----:B------:R-:W-:-:S03]  /*0150*/  MOV R0, RZ ;  /* 0x000000ff00007202 */ /* 0x000fc60000000f00 */
[----:B------:R-:W5:Y:S04]  /*0160*/  @!P4 LDG.E.EL R16, desc[UR4][R14.64] ;  /* 0x000000040e10c981 */ /* 0x000f68000c2e1900 */
[----:B------:R-:W5:Y:S04]  /*0170*/  @!P4 LDG.E.EL R17, desc[UR4][R14.64] ;  /* 0x000000040e11c981 */ /* 0x000f68000c2e1900 */
[----:B------:R-:W5:Y:S04]  /*0180*/  @!P4 LDG.E.EL R20, desc[UR4][R14.64+0x8] ;  /* 0x000008040e14c981 */ /* 0x000f68000c2e1900 */
[----:B------:R-:W5:Y:S04]  /*0190*/  @!P4 LDG.E.EL R8, desc[UR4][R14.64+0x8] ;  /* 0x000008040e08c981 */ /* 0x000f68000c2e1900 */
[----:B------:R-:W5:Y:S04]  /*01a0*/  @!P4 LDG.E.EL R10, desc[UR4][R14.64+0xc] ;  /* 0x00000c040e0ac981 */ /* 0x000f68000c2e1900 */
[----:B------:R-:W5:Y:S01]  /*01b0*/  @!P4 LDG.E.EL R0, desc[UR4][R14.64+0xc] ;  /* 0x00000c040e00c981 */ /* 0x000f62000c2e1900 */
[----:B------:R-:W-:Y:S01]  /*01c0*/  CS2R R2, SRZ ;  /* 0x0000000000027805 */ /* 0x000fe2000001ff00 */
[----:B------:R-:W-:Y:S01]  /*01d0*/  IMAD.WIDE R12, R9, 0x4, R4 ;  /* 0x00000004090c7825 */ /* 0x000fe200078e0204 */
[----:B------:R-:W-:-:S04]  /*01e0*/  IADD3 R11, R9, -R11, RZ ;  /* 0x8000000b090b7210 */ /* 0x000fc80007ffe0ff */
[----:B------:R-:W5:Y:S01]  /*01f0*/  @!P4 LDG.E.64 R2, desc[UR4][R12.64] ;  /* 0x000000040c02c981 */ /* 0x000f62000c1e1b00 */
[----:B------:R-:W-:Y:S01]  /*0200*/  CS2R R4, SRZ ;  /* 0x0000000000047805 */ /* 0x000fe2000001ff00 */
[----:B----4-:R-:W-:-:S05]  /*0210*/  IMAD.WIDE R6, R11, 0x4, R6 ;  /* 0x000000040b067825 */ /* 0x010fca00078e0206 */
[----:B------:R1:W4:Y:S02]  /*0220*/  @!P4 LDG.E.EL.64 R4, desc[UR4][R6.64] ;  /* 0x000000040604c981 */ /* 0x000324000c2e1b00 */
[----:B-1----:R-:W1:Y:S01]  /*0230*/  LDC.64 R6, c[0x0][0x220] ;  /* 0x00008800ff067b82 */ /* 0x002e620000000a00 */
[----:B--2---:R-:W-:Y:S01]  /*0240*/  FMUL R11, R18, R18 ;  /* 0x00000012120b7220 */ /* 0x004fe20000400000 */
[----:B---3--:R-:W-:-:S03]  /*0250*/  FMUL R14, R19, R19 ;  /* 0x00000013130e7220 */ /* 0x008fc60000400000 */
[----:B-----5:R-:W-:Y:S01]  /*0260*/  FFMA R11, R16, R16, R11 ;  /* 0x00000010100b7223 */ /* 0x020fe2000000000b */
[----:B------:R-:W-:-:S03]  /*0270*/  FFMA R17, R17, R17, R14 ;  /* 0x0000001111117223 */ /* 0x000fc6000000000e */
[----:B------:R-:W-:Y:S01]  /*0280*/  FFMA R11, R20, R20, R11 ;  /* 0x00000014140b7223 */ /* 0x000fe2000000000b */
[----:B------:R-:W-:-:S03]  /*0290*/  FFMA R17, R8, R8, R17 ;  /* 0x0000000808117223 */ /* 0x000fc60000000011 */
[----:B------:R-:W-:Y:S01]  /*02a0*/  FFMA R11, R10, R10, R11 ;  /* 0x0000000a0a0b7223 */ /* 0x000fe2000000000b */
[----:B------:R-:W-:-:S05]  /*02b0*/  FFMA R17, R0, R0, R17 ;  /* 0x0000000000117223 */ /* 0x000fca0000000011 */
[----:B------:R-:W2:Y:S01]  /*02c0*/  MUFU.SQRT R11, R11 ;  /* 0x0000000b000b7308 */ /* 0x000ea20000002000 */
[----:B------:R-:W-:-:S07]  /*02d0*/  HFMA2.MMA R8, -RZ, RZ, 1.75, 0 ;  /* 0x3f000000ff087435 */ /* 0x000fce00000001ff */
[----:B------:R-:W3:Y:S03]  /*02e0*/  MUFU.SQRT R17, R17 ;  /* 0x0000001100117308 */ /* 0x000ee60000002000 */
[-C--:B--2---:R-:W-:Y:S01]  /*02f0*/  FFMA R0, R11, R8.reuse, 9.9999999392252902908e-09 ;  /* 0x322bcc770b007423 */ /* 0x084fe20000000008 */
[----:B---3--:R-:W-:-:S04]  /*0300*/  FFMA R8, R17, R8, 9.9999999392252902908e-09 ;  /* 0x322bcc7711087423 */ /* 0x008fc80000000008 */
[----:B------:R-:W-:Y:S02]  /*0310*/  FSETP.GT.AND P0, PT, |R0|, 8.50705917302346158658e+37, PT ;  /* 0x7e8000000000780b */ /* 0x000fe40003f04200 */
[C---:B------:R-:W-:Y:S02]  /*0320*/  FSETP.GT.AND P1, PT, |R8|.reuse, 8.50705917302346158658e+37, PT ;  /* 0x7e8000000800780b */ /* 0x040fe40003f24200 */
[----:B------:R-:W-:Y:S02]  /*0330*/  FSETP.GEU.AND P3, PT, |R8|, 1.175494350822287508e-38, PT ;  /* 0x008000000800780b */ /* 0x000fe40003f6e200 */
[----:B------:R-:W-:-:S07]  /*0340*/  FSETP.GEU.AND P2, PT, |R0|, 1.175494350822287508e-38, PT ;  /* 0x008000000000780b */ /* 0x000fce0003f4e200 */
[----:B------:R-:W-:Y:S02]  /*0350*/  @P0 FMUL R0, R0, 0.25 ;  /* 0x3e80000000000820 */ /* 0x000fe40000400000 */
[----:B------:R-:W-:-:S04]  /*0360*/  @P1 FMUL R8, R8, 0.25 ;  /* 0x3e80000008081820 */ /* 0x000fc80000400000 */
[----:B------:R-:W-:Y:S01]  /*0370*/  @!P3 FMUL R8, R8, 16777216 ;  /* 0x4b8000000808b820 */ /* 0x000fe20000400000 */
[----:B------:R-:W-:-:S04]  /*0380*/  @!P2 FMUL R0, R0, 16777216 ;  /* 0x4b8000000000a820 */ /* 0x000fc80000400000 */
[----:B------:R-:W2:Y:S01]  /*0390*/  MUFU.RCP R11, R0 ;  /* 0x00000000000b7308 */ /* 0x000ea20000001000 */
[----:B------:R-:W-:-:S07]  /*03a0*/  @P0 FMUL R2, R2, 0.25 ;  /* 0x3e80000002020820 */ /* 0x000fce0000400000 */
[----:B------:R-:W3:Y:S01]  /*03b0*/  MUFU.RCP R8, R8 ;  /* 0x0000000800087308 */ /* 0x000ee20000001000 */
[----:B------:R-:W-:Y:S01]  /*03c0*/  @P1 FMUL R3, R3, 0.25 ;  /* 0x3e80000003031820 */ /* 0x000fe20000400000 */
[----:B------:R-:W-:-:S03]  /*03d0*/  @!P2 FMUL R2, R2, 16777216 ;  /* 0x4b8000000202a820 */ /* 0x000fc60000400000 */
[----:B------:R-:W-:Y:S01]  /*03e0*/  @!P3 FMUL R3, R3, 16777216 ;  /* 0x4b8000000303b820 */ /* 0x000fe20000400000 */
[----:B--2---:R-:W-:-:S04]  /*03f0*/  FMUL R11, R11, R2 ;  /* 0x000000020b0b7220 */ /* 0x004fc80000400000 */
[----:B----4-:R-:W-:Y:S01]  /*0400*/  FMUL R4, R11, R4 ;  /* 0x000000040b047220 */ /* 0x010fe20000400000 */
[----:B---3--:R-:W-:Y:S01]  /*0410*/  FMUL R10, R8, R3 ;  /* 0x00000003080a7220 */ /* 0x008fe20000400000 */
[----:B-1----:R-:W-:-:S04]  /*0420*/  IMAD.WIDE R2, R9, 0x4, R6 ;  /* 0x0000000409027825 */ /* 0x002fc800078e0206 */
[----:B------:R-:W-:Y:S01]  /*0430*/  FMUL R5, R10, R5 ;  /* 0x000000050a057220 */ /* 0x000fe20000400000 */
[----:B------:R-:W-:Y:S06]  /*0440*/  @P4 EXIT ;  /* 0x000000000000494d */ /* 0x000fec0003800000 */
[----:B------:R-:W-:Y:S01]  /*0450*/  STG.E.64 desc[UR4][R2.64], R4 ;  /* 0x0000000402007986 */ /* 0x000fe2000c101b04 */
[----:B------:R-:W-:Y:S05]  /*0460*/  EXIT ;  /* 0x000000000000794d */ /* 0x000fea0003800000 */
.L_x_0:
[----:B------:R-:W-:-:S00]  /*0470*/  BRA `(.L_x_0) ;  /* 0xfffffffc00fc7947 */ /* 0x000fc0000383ffff */
[----:B------:R-:W-:-:S00]  /*0480*/  NOP ;  /* 0x0000000000007918 */ /* 0x000fc00000000000 */
[----:B------:R-:W-:-:S00]  /*0490*/  NOP ;  /* 0x0000000000007918 */ /* 0x000fc00000000000 */
[----:B------:R-:W-:-:S00]  /*04a0*/  NOP ;  /* 0x0000000000007918 */ /* 0x000fc00000000000 */
[----:B------:R-:W-:-:S00]  /*04b0*/  NOP ;  /* 0x0000000000007918 */ /* 0x000fc00000000000 */
[----:B------:R-:W-:-:S00]  /*04c0*/  NOP ;  /* 0x0000000000007918 */ /* 0x000fc00000000000 */
[----:B------:R-:W-:-:S00]  /*04d0*/  NOP ;  /* 0x0000000000007918 */ /* 0x000fc00000000000 */
[----:B------:R-:W-:-:S00]  /*04e0*/  NOP ;  /* 0x0000000000007918 */ /* 0x000fc00000000000 */
[----:B------:R-:W-:-:S00]  /*04f0*/  NOP ;  /* 0x0000000000007918 */ /* 0x000fc00000000000 */
.L_x_1:


//--------------------- .nv.global.init           --------------------------
	.section	.nv.global.init,"aw",@progbits
.nv.global.init:
	.type		_$_str,@object
	.size		_$_str,(_$_str_$_2 - _$_str)
_$_str:
        /*0000*/ 	.byte	0x5f, 0x5f, 0x43, 0x55, 0x44, 0x41, 0x5f, 0x46, 0x54, 0x5a, 0x00
	.type		_$_str_$_2,@object
	.size		_$_str_$_2,(.L_1 - _$_str_$_2)
_$_str_$_2:
        /*000b*/ 	.byte	0x5f, 0x5f, 0x43, 0x55, 0x44, 0x41, 0x5f, 0x50, 0x52, 0x45, 0x43, 0x5f, 0x53, 0x51, 0x52, 0x54
        /*001b*/ 	.byte	0x00
.L_1:


//--------------------- .nv.constant0.triton_poi_fused_add_div_linalg_vector_norm_mul_0 --------------------------
	.section	.nv.constant0.triton_poi_fused_add_div_linalg_vector_norm_mul_0,"a",@progbits
	.sectionflags	@""
	.align	4
.nv.constant0.triton_poi_fused_add_div_linalg_vector_norm_mul_0:
	.zero		556
